	.headerflags	@"EF_CUDA_TEXMODE_UNIFIED EF_CUDA_64BIT_ADDRESS EF_CUDA_ACCELERATORS EF_CUDA_SM90 EF_CUDA_VIRTUAL_SM(EF_CUDA_SM90)"
	.elftype	@"ET_EXEC"


//--------------------- .nv.info                  --------------------------
	.section	.nv.info,"",@"SHT_CUDA_INFO"
	.align	4


	//----- nvinfo : EIATTR_REGCOUNT
	.align		4
        /*0000*/ 	.byte	0x04, 0x2f
        /*0002*/ 	.short	(.L_1 - .L_0)
	.align		4
.L_0:
        /*0004*/ 	.word	index@(triton_poi_fused_convolution_relu_threshold_backward_34)
        /*0008*/ 	.word	0x0000000c


	//----- nvinfo : EIATTR_MIN_STACK_SIZE
	.align		4
.L_1:
        /*000c*/ 	.byte	0x04, 0x12
        /*000e*/ 	.short	(.L_3 - .L_2)
	.align		4
.L_2:
        /*0010*/ 	.word	index@(triton_poi_fused_convolution_relu_threshold_backward_34)
        /*0014*/ 	.word	0x00000000


	//----- nvinfo : EIATTR_FRAME_SIZE
	.align		4
.L_3:
        /*0018*/ 	.byte	0x04, 0x11
        /*001a*/ 	.short	(.L_5 - .L_4)
	.align		4
.L_4:
        /*001c*/ 	.word	index@(triton_poi_fused_convolution_relu_threshold_backward_34)
        /*0020*/ 	.word	0x00000000


	//----- nvinfo : EIATTR_MIN_STACK_SIZE
	.align		4
.L_5:
        /*0024*/ 	.byte	0x04, 0x12
        /*0026*/ 	.short	(.L_7 - .L_6)
	.align		4
.L_6:
        /*0028*/ 	.word	index@(triton_poi_fused_convolution_relu_threshold_backward_34)
        /*002c*/ 	.word	0x00000000
.L_7:


//--------------------- .nv.info.triton_poi_fused_convolution_relu_threshold_backward_34 --------------------------
	.section	.nv.info.triton_poi_fused_convolution_relu_threshold_backward_34,"",@"SHT_CUDA_INFO"
	.sectionflags	@""
	.align	4


	//----- nvinfo : EIATTR_CUDA_API_VERSION
	.align		4
        /*0000*/ 	.byte	0x04, 0x37
        /*0002*/ 	.short	(.L_9 - .L_8)
.L_8:
        /*0004*/ 	.word	0x0000007c


	//----- nvinfo : EIATTR_KPARAM_INFO
	.align		4
.L_9:
        /*0008*/ 	.byte	0x04, 0x17
        /*000a*/ 	.short	(.L_11 - .L_10)
.L_10:
        /*000c*/ 	.word	0x00000000
        /*0010*/ 	.short	0x0003
        /*0012*/ 	.short	0x0018
        /*0014*/ 	.byte	0x00, 0xf0, 0x11, 0x00


	//----- nvinfo : EIATTR_KPARAM_INFO
	.align		4
.L_11:
        /*0018*/ 	.byte	0x04, 0x17
        /*001a*/ 	.short	(.L_13 - .L_12)
.L_12:
        /*001c*/ 	.word	0x00000000
        /*0020*/ 	.short	0x0002
        /*0022*/ 	.short	0x0010
        /*0024*/ 	.byte	0x00, 0xf4, 0x21, 0x00


	//----- nvinfo : EIATTR_KPARAM_INFO
	.align		4
.L_13:
        /*0028*/ 	.byte	0x04, 0x17
        /*002a*/ 	.short	(.L_15 - .L_14)
.L_14:
        /*002c*/ 	.word	0x00000000
        /*0030*/ 	.short	0x0001
        /*0032*/ 	.short	0x0008
        /*0034*/ 	.byte	0x00, 0xf4, 0x21, 0x00


	//----- nvinfo : EIATTR_KPARAM_INFO
	.align		4
.L_15:
        /*0038*/ 	.byte	0x04, 0x17
        /*003a*/ 	.short	(.L_17 - .L_16)
.L_16:
        /*003c*/ 	.word	0x00000000
        /*0040*/ 	.short	0x0000
        /*0042*/ 	.short	0x0000
        /*0044*/ 	.byte	0x00, 0xf4, 0x21, 0x00


	//----- nvinfo : EIATTR_SPARSE_MMA_MASK
	.align		4
.L_17:
        /*0048*/ 	.byte	0x03, 0x50
        /*004a*/ 	.short	0x0000


	//----- nvinfo : EIATTR_MAXREG_COUNT
	.align		4
        /*004c*/ 	.byte	0x03, 0x1b
        /*004e*/ 	.short	0x00ff


	//----- nvinfo : EIATTR_EXIT_INSTR_OFFSETS
	.align		4
        /*0050*/ 	.byte	0x04, 0x1c
        /*0052*/ 	.short	(.L_19 - .L_18)


	//   ....[0]....
.L_18:
        /*0054*/ 	.word	0x000001c0


	//   ....[1]....
        /*0058*/ 	.word	0x000001e0


	//----- nvinfo : EIATTR_REQNTID
	.align		4
.L_19:
        /*005c*/ 	.byte	0x04, 0x10
        /*005e*/ 	.short	(.L_21 - .L_20)
.L_20:
        /*0060*/ 	.word	0x00000080
        /*0064*/ 	.word	0x00000001
        /*0068*/ 	.word	0x00000001


	//----- nvinfo : EIATTR_CBANK_PARAM_SIZE
	.align		4
.L_21:
        /*006c*/ 	.byte	0x03, 0x19
        /*006e*/ 	.short	0x001c


	//----- nvinfo : EIATTR_PARAM_CBANK
	.align		4
        /*0070*/ 	.byte	0x04, 0x0a
        /*0072*/ 	.short	(.L_23 - .L_22)
	.align		4
.L_22:
        /*0074*/ 	.word	index@(.nv.constant0.triton_poi_fused_convolution_relu_threshold_backward_34)
        /*0078*/ 	.short	0x0210
        /*007a*/ 	.short	0x001c


	//----- nvinfo : EIATTR_SW_WAR
	.align		4
.L_23:
        /*007c*/ 	.byte	0x04, 0x36
        /*007e*/ 	.short	(.L_25 - .L_24)
.L_24:
        /*0080*/ 	.word	0x00000008
.L_25:


//--------------------- .nv.callgraph             --------------------------
	.section	.nv.callgraph,"",@"SHT_CUDA_CALLGRAPH"
	.align	4
	.sectionentsize	8
	.align		4
        /*0000*/ 	.word	0x00000000
	.align		4
        /*0004*/ 	.word	0xffffffff
	.align		4
        /*0008*/ 	.word	0x00000000
	.align		4
        /*000c*/ 	.word	0xfffffffe
	.align		4
        /*0010*/ 	.word	0x00000000
	.align		4
        /*0014*/ 	.word	0xfffffffd
	.align		4
        /*0018*/ 	.word	0x00000000
	.align		4
        /*001c*/ 	.word	0xfffffffc


//--------------------- .text.triton_poi_fused_convolution_relu_threshold_backward_34 --------------------------
	.section	.text.triton_poi_fused_convolution_relu_threshold_backward_34,"ax",@progbits
	.align	128
        .global         triton_poi_fused_convolution_relu_threshold_backward_34
        .type           triton_poi_fused_convolution_relu_threshold_backward_34,@function
        .size           triton_poi_fused_convolution_relu_threshold_backward_34,(.L_x_1 - triton_poi_fused_convolution_relu_threshold_backward_34)
        .other          triton_poi_fused_convolution_relu_threshold_backward_34,@"STO_CUDA_ENTRY STV_DEFAULT"
triton_poi_fused_convolution_relu_threshold_backward_34:
.text.triton_poi_fused_convolution_relu_threshold_backward_34:
[----:B------:R-:W0:Y:S02]  /*0000*/  LDC R1, c[0x0][0x28] ;  /* 0x00000a00ff017b82 */ /* 0x000e240000000800 */
[----:B------:R-:W1:Y:S01]  /*0010*/  S2R R0, SR_TID.X ;  /* 0x0000000000007919 */ /* 0x000e620000002100 */
[----:B------:R-:W2:Y:S01]  /*0020*/  LDC.64 R2, c[0x0][0x210] ;  /* 0x00008400ff027b82 */ /* 0x000ea20000000a00 */
[----:B------:R-:W-:Y:S01]  /*0030*/  CS2R R8, SRZ ;  /* 0x0000000000087805 */ /* 0x000fe2000001ff00 */
[----:B------:R-:W-:Y:S01]  /*0040*/  ULDC.64 UR4, c[0x0][0x208] ;  /* 0x0000820000047ab9 */ /* 0x000fe20000000a00 */
[----:B------:R-:W3:Y:S01]  /*0050*/  S2R R7, SR_CTAID.X ;  /* 0x0000000000077919 */ /* 0x000ee20000002500 */
[----:B------:R-:W-:-:S04]  /*0060*/  ULDC.64 UR6, c[0x0][0x220] ;  /* 0x0000880000067ab9 */ /* 0x000fc80000000a00 */
[----:B------:R-:W4:Y:S01]  /*0070*/  LDC.64 R4, c[0x0][0x218] ;  /* 0x00008600ff047b82 */ /* 0x000f220000000a00 */
[----:B-1----:R-:W-:Y:S01]  /*0080*/  IMAD.SHL.U32 R0, R0, 0x2, RZ ;  /* 0x0000000200007824 */ /* 0x002fe200078e00ff */
[----:B----4-:R-:W4:Y:S04]  /*0090*/  LDG.E R4, desc[UR4][R4.64] ;  /* 0x0000000404047981 */ /* 0x010f28000c1e1900 */
[----:B------:R-:W-:-:S05]  /*00a0*/  LOP3.LUT R0, R0, 0xfe, RZ, 0xc0, !PT ;  /* 0x000000fe00007812 */ /* 0x000fca00078ec0ff */
[----:B---3--:R-:W-:-:S04]  /*00b0*/  IMAD R7, R7, 0x100, R0 ;  /* 0x0000010007077824 */ /* 0x008fc800078e0200 */
[C---:B--2---:R-:W-:Y:S01]  /*00c0*/  IMAD.WIDE R2, R7.reuse, 0x4, R2 ;  /* 0x0000000407027825 */ /* 0x044fe200078e0202 */
[----:B------:R-:W-:-:S13]  /*00d0*/  ISETP.GE.AND P0, PT, R7, 0x100, PT ;  /* 0x000001000700780c */ /* 0x000fda0003f06270 */
[----:B------:R-:W4:Y:S02]  /*00e0*/  @!P0 LDG.E.64 R8, desc[UR4][R2.64] ;  /* 0x0000000402088981 */ /* 0x000f24000c1e1b00 */
[C---:B----4-:R-:W-:Y:S01]  /*00f0*/  FSETP.GEU.AND P2, PT, R4.reuse, -R8, PT ;  /* 0x800000080400720b */ /* 0x050fe20003f4e000 */
[C---:B------:R-:W-:Y:S01]  /*0100*/  FADD R8, R4.reuse, R8 ;  /* 0x0000000804087221 */ /* 0x040fe20000000000 */
[C---:B------:R-:W-:Y:S01]  /*0110*/  FADD R0, R4.reuse, R9 ;  /* 0x0000000904007221 */ /* 0x040fe20000000000 */
[----:B------:R-:W-:-:S03]  /*0120*/  FSETP.GEU.AND P1, PT, R4, -R9, PT ;  /* 0x800000090400720b */ /* 0x000fc60003f2e000 */
[----:B------:R-:W-:Y:S02]  /*0130*/  FSEL R8, R8, RZ, P2 ;  /* 0x000000ff08087208 */ /* 0x000fe40001000000 */
[----:B------:R-:W-:Y:S02]  /*0140*/  FSEL R0, R0, RZ, P1 ;  /* 0x000000ff00007208 */ /* 0x000fe40000800000 */
[----:B------:R-:W-:Y:S02]  /*0150*/  FSETP.GTU.AND P2, PT, R8, RZ, PT ;  /* 0x000000ff0800720b */ /* 0x000fe40003f4c000 */
[----:B------:R-:W-:Y:S02]  /*0160*/  FSETP.GTU.AND P1, PT, R0, RZ, PT ;  /* 0x000000ff0000720b */ /* 0x000fe40003f2c000 */
[----:B------:R-:W-:Y:S02]  /*0170*/  IADD3 R4, P3, R7, UR6, RZ ;  /* 0x0000000607047c10 */ /* 0x000fe4000ff7e0ff */
[----:B------:R-:W-:-:S02]  /*0180*/  SEL R0, RZ, 0x1, P2 ;  /* 0x00000001ff007807 */ /* 0x000fc40001000000 */
[----:B------:R-:W-:Y:S02]  /*0190*/  SEL R3, RZ, 0x100, P1 ;  /* 0x00000100ff037807 */ /* 0x000fe40000800000 */
[----:B------:R-:W-:-:S03]  /*01a0*/  LEA.HI.X.SX32 R5, R7, UR7, 0x1, P3 ;  /* 0x0000000707057c11 */ /* 0x000fc600098f0eff */
[----:B------:R-:W-:Y:S01]  /*01b0*/  IMAD.IADD R3, R0, 0x1, R3 ;  /* 0x0000000100037824 */ /* 0x000fe200078e0203 */
[----:B------:R-:W-:Y:S06]  /*01c0*/  @P0 EXIT ;  /* 0x000000000000094d */ /* 0x000fec0003800000 */
[----:B------:R-:W-:Y:S01]  /*01d0*/  STG.E.U16 desc[UR4][R4.64], R3 ;  /* 0x0000000304007986 */ /* 0x000fe2000c101504 */
[----:B------:R-:W-:Y:S05]  /*01e0*/  EXIT ;  /* 0x000000000000794d */ /* 0x000fea0003800000 */
.L_x_0:
[----:B------:R-:W-:-:S00]  /*01f0*/  BRA `(.L_x_0) ;  /* 0xfffffffc00fc7947 */ /* 0x000fc0000383ffff */
[----:B------:R-:W-:-:S00]  /*0200*/  NOP ;  /* 0x0000000000007918 */ /* 0x000fc00000000000 */
[----:B------:R-:W-:-:S00]  /*0210*/  NOP ;  /* 0x0000000000007918 */ /* 0x000fc00000000000 */
[----:B------:R-:W-:-:S00]  /*0220*/  NOP ;  /* 0x0000000000007918 */ /* 0x000fc00000000000 */
[----:B------:R-:W-:-:S00]  /*0230*/  NOP ;  /* 0x0000000000007918 */ /* 0x000fc00000000000 */
[----:B------:R-:W-:-:S00]  /*0240*/  NOP ;  /* 0x0000000000007918 */ /* 0x000fc00000000000 */
[----:B------:R-:W-:-:S00]  /*0250*/  NOP ;  /* 0x0000000000007918 */ /* 0x000fc00000000000 */
[----:B------:R-:W-:-:S00]  /*0260*/  NOP ;  /* 0x0000000000007918 */ /* 0x000fc00000000000 */
[----:B------:R-:W-:-:S00]  /*0270*/  NOP ;  /* 0x0000000000007918 */ /* 0x000fc00000000000 */
.L_x_1:


//--------------------- .nv.constant0.triton_poi_fused_convolution_relu_threshold_backward_34 --------------------------
	.section	.nv.constant0.triton_poi_fused_convolution_relu_threshold_backward_34,"a",@progbits
	.sectionflags	@""
	.align	4
.nv.constant0.triton_poi_fused_convolution_relu_threshold_backward_34:
	.zero		556
